//
// Generated by NVIDIA NVVM Compiler
//
// Compiler Build ID: CL-36424714
// Cuda compilation tools, release 13.0, V13.0.88
// Based on NVVM 20.0.0
//

.version 9.0
.target sm_100
.address_size 64

	// .globl	_Z3addP5MarksPi
.extern .func  (.param .b32 func_retval0) vprintf
(
	.param .b64 vprintf_param_0,
	.param .b64 vprintf_param_1
)
;
.global .align 1 .b8 $str[18] = {10, 32, 98, 108, 111, 99, 107, 73, 100, 120, 46, 120, 32, 61, 32, 37, 100};
.global .align 1 .b8 $str$1[10] = {10, 32, 116, 105, 100, 58, 32, 37, 100};

.visible .entry _Z3addP5MarksPi(
	.param .u64 .ptr .align 1 _Z3addP5MarksPi_param_0,
	.param .u64 .ptr .align 1 _Z3addP5MarksPi_param_1
)
{
	.local .align 8 .b8 	__local_depot0[8];
	.reg .b64 	%SP;
	.reg .b64 	%SPL;
	.reg .pred 	%p<2>;
	.reg .b32 	%r<9>;
	.reg .b64 	%rd<16>;

	mov.u64 	%SPL, __local_depot0;
	cvta.local.u64 	%SP, %SPL;
	ld.param.u64 	%rd2, [_Z3addP5MarksPi_param_0];
	ld.param.u64 	%rd3, [_Z3addP5MarksPi_param_1];
	add.u64 	%rd4, %SP, 0;
	add.u64 	%rd1, %SPL, 0;
	mov.u32 	%r1, %ctaid.x;
	st.local.u32 	[%rd1], %r1;
	mov.u64 	%rd5, $str;
	cvta.global.u64 	%rd6, %rd5;
	{ // callseq 0, 0
	.param .b64 param0;
	st.param.b64 	[param0], %rd6;
	.param .b64 param1;
	st.param.b64 	[param1], %rd4;
	.param .b32 retval0;
	call.uni (retval0), 
	vprintf, 
	(
	param0, 
	param1
	);
	ld.param.b32 	%r2, [retval0];
	} // callseq 0
	setp.gt.u32 	%p1, %r1, 9;
	@%p1 bra 	$L__BB0_2;
	cvta.to.global.u64 	%rd7, %rd2;
	cvta.to.global.u64 	%rd8, %rd3;
	st.local.u32 	[%rd1], %r1;
	mov.u64 	%rd9, $str$1;
	cvta.global.u64 	%rd10, %rd9;
	{ // callseq 1, 0
	.param .b64 param0;
	st.param.b64 	[param0], %rd10;
	.param .b64 param1;
	st.param.b64 	[param1], %rd4;
	.param .b32 retval0;
	call.uni (retval0), 
	vprintf, 
	(
	param0, 
	param1
	);
	ld.param.b32 	%r4, [retval0];
	} // callseq 1
	mul.wide.u32 	%rd12, %r1, 8;
	add.s64 	%rd13, %rd7, %rd12;
	ld.global.u32 	%r6, [%rd13];
	ld.global.u32 	%r7, [%rd13+4];
	add.s32 	%r8, %r7, %r6;
	mul.wide.u32 	%rd14, %r1, 4;
	add.s64 	%rd15, %rd8, %rd14;
	st.global.u32 	[%rd15], %r8;
$L__BB0_2:
	ret;

}


// ===== COMPILED SASS (sm_100) =====

	.target	sm_100

	.elftype	@"ET_EXEC"


//--------------------- .note.nv.tkinfo           --------------------------
	.section	.note.nv.tkinfo,"",@"SHT_NOTE"
	.sectionflags	@"SHF_NOTE_NV_TKINFO"
	.tkinfo
        /*0018*/ 	.word	0x00000002
        /*0030*/ 	.string	""
        /*0030*/ 	.string	"ptxas"
        /*0030*/ 	.string	"Cuda compilation tools, release 13.0, V13.0.88"
        /*0030*/ 	.string	"Build cuda_13.0.r13.0/compiler.36424714_0"
        /*0030*/ 	.string	"-arch sm_100 -m 64 "



//--------------------- .note.nv.cuinfo           --------------------------
	.section	.note.nv.cuinfo,"",@"SHT_NOTE"
	.sectionflags	@"SHF_NOTE_NV_CUINFO"
        /*0018*/ 	.short	0x0002
        /*001a*/ 	.short	0x0064
        /*001c*/ 	.short	0x0082
	.zero		2


//--------------------- .nv.info                  --------------------------
	.section	.nv.info,"",@"SHT_CUDA_INFO"
	.align	4


	//----- nvinfo : EIATTR_REGCOUNT
	.align		4
        /*0000*/ 	.byte	0x04, 0x2f
        /*0002*/ 	.short	(.L_3 - .L_2)
	.align		4
.L_2:
        /*0004*/ 	.word	index@(_Z3addP5MarksPi)
        /*0008*/ 	.word	0x00000019


	//----- nvinfo : EIATTR_FRAME_SIZE
	.align		4
.L_3:
        /*000c*/ 	.byte	0x04, 0x11
        /*000e*/ 	.short	(.L_5 - .L_4)
	.align		4
.L_4:
        /*0010*/ 	.word	index@(_Z3addP5MarksPi)
        /*0014*/ 	.word	0x00000008


	//----- nvinfo : EIATTR_MIN_STACK_SIZE
	.align		4
.L_5:
        /*0018*/ 	.byte	0x04, 0x12
        /*001a*/ 	.short	(.L_7 - .L_6)
	.align		4
.L_6:
        /*001c*/ 	.word	index@(_Z3addP5MarksPi)
        /*0020*/ 	.word	0x00000008
.L_7:


//--------------------- .nv.compat                --------------------------
	.section	.nv.compat,"",@"SHT_CUDA_COMPAT_INFO"
	.align	4
        /*0000*/ 	.byte	0x02, 0x09, 0x00, 0x00, 0x02, 0x02, 0x01, 0x00, 0x02, 0x05, 0x05, 0x00, 0x03, 0x07, 0x01, 0x01
        /*0010*/ 	.byte	0x02, 0x03, 0x00, 0x00, 0x02, 0x06, 0x01, 0x00, 0x04, 0x0b, 0x08, 0x00, 0x09, 0x00, 0x00, 0x00
        /*0020*/ 	.byte	0x00, 0x00, 0x00, 0x00


//--------------------- .nv.info._Z3addP5MarksPi  --------------------------
	.section	.nv.info._Z3addP5MarksPi,"",@"SHT_CUDA_INFO"
	.sectionflags	@""
	.align	4


	//----- nvinfo : EIATTR_CUDA_API_VERSION
	.align		4
        /*0000*/ 	.byte	0x04, 0x37
        /*0002*/ 	.short	(.L_9 - .L_8)
.L_8:
        /*0004*/ 	.word	0x00000082


	//----- nvinfo : EIATTR_KPARAM_INFO
	.align		4
.L_9:
        /*0008*/ 	.byte	0x04, 0x17
        /*000a*/ 	.short	(.L_11 - .L_10)
.L_10:
        /*000c*/ 	.word	0x00000000
        /*0010*/ 	.short	0x0001
        /*0012*/ 	.short	0x0008
        /*0014*/ 	.byte	0x00, 0xf5, 0x21, 0x00


	//----- nvinfo : EIATTR_KPARAM_INFO
	.align		4
.L_11:
        /*0018*/ 	.byte	0x04, 0x17
        /*001a*/ 	.short	(.L_13 - .L_12)
.L_12:
        /*001c*/ 	.word	0x00000000
        /*0020*/ 	.short	0x0000
        /*0022*/ 	.short	0x0000
        /*0024*/ 	.byte	0x00, 0xf5, 0x21, 0x00


	//----- nvinfo : EIATTR_SPARSE_MMA_MASK
	.align		4
.L_13:
        /*0028*/ 	.byte	0x03, 0x50
        /*002a*/ 	.short	0x0000


	//----- nvinfo : EIATTR_MAXREG_COUNT
	.align		4
        /*002c*/ 	.byte	0x03, 0x1b
        /*002e*/ 	.short	0x00ff


	//----- nvinfo : EIATTR_EXTERNS
	.align		4
        /*0030*/ 	.byte	0x04, 0x0f
        /*0032*/ 	.short	(.L_15 - .L_14)


	//   ....[0]....
	.align		4
.L_14:
        /*0034*/ 	.word	index@(vprintf)


	//----- nvinfo : EIATTR_MERCURY_ISA_VERSION
	.align		4
.L_15:
        /*0038*/ 	.byte	0x03, 0x5f
        /*003a*/ 	.short	0x0101


	//----- nvinfo : EIATTR_VRC_CTA_INIT_COUNT
	.align		4
        /*003c*/ 	.byte	0x02, 0x4a
	.zero		1
	.zero		1


	//----- nvinfo : EIATTR_SYSCALL_OFFSETS
	.align		4
        /*0040*/ 	.byte	0x04, 0x46
        /*0042*/ 	.short	(.L_17 - .L_16)


	//   ....[0]....
.L_16:
        /*0044*/ 	.word	0x00000100


	//   ....[1]....
        /*0048*/ 	.word	0x000001c0


	//----- nvinfo : EIATTR_EXIT_INSTR_OFFSETS
	.align		4
.L_17:
        /*004c*/ 	.byte	0x04, 0x1c
        /*004e*/ 	.short	(.L_19 - .L_18)


	//   ....[0]....
.L_18:
        /*0050*/ 	.word	0x00000120


	//   ....[1]....
        /*0054*/ 	.word	0x00000290


	//----- nvinfo : EIATTR_CBANK_PARAM_SIZE
	.align		4
.L_19:
        /*0058*/ 	.byte	0x03, 0x19
        /*005a*/ 	.short	0x0010


	//----- nvinfo : EIATTR_PARAM_CBANK
	.align		4
        /*005c*/ 	.byte	0x04, 0x0a
        /*005e*/ 	.short	(.L_21 - .L_20)
	.align		4
.L_20:
        /*0060*/ 	.word	index@(.nv.constant0._Z3addP5MarksPi)
        /*0064*/ 	.short	0x0380
        /*0066*/ 	.short	0x0010


	//----- nvinfo : EIATTR_SW_WAR
	.align		4
.L_21:
        /*0068*/ 	.byte	0x04, 0x36
        /*006a*/ 	.short	(.L_23 - .L_22)
.L_22:
        /*006c*/ 	.word	0x00000008
.L_23:


//--------------------- .nv.callgraph             --------------------------
	.section	.nv.callgraph,"",@"SHT_CUDA_CALLGRAPH"
	.align	4
	.sectionentsize	8
	.align		4
        /*0000*/ 	.word	0x00000000
	.align		4
        /*0004*/ 	.word	0xffffffff
	.align		4
        /*0008*/ 	.word	index@(_Z3addP5MarksPi)
	.align		4
        /*000c*/ 	.word	index@(vprintf)
	.align		4
        /*0010*/ 	.word	0x00000000
	.align		4
        /*0014*/ 	.word	0xfffffffe
	.align		4
        /*0018*/ 	.word	0x00000000
	.align		4
        /*001c*/ 	.word	0xfffffffd
	.align		4
        /*0020*/ 	.word	0x00000000
	.align		4
        /*0024*/ 	.word	0xfffffffc


//--------------------- .nv.constant4             --------------------------
	.section	.nv.constant4,"a",@progbits
	.align	8
	.align		8
.nv.constant4:
        /*0000*/ 	.dword	vprintf
	.align		8
        /*0008*/ 	.dword	$str
	.align		8
        /*0010*/ 	.dword	$str$1


//--------------------- .text._Z3addP5MarksPi     --------------------------
	.section	.text._Z3addP5MarksPi,"ax",@progbits
	.align	128
        .global         _Z3addP5MarksPi
        .type           _Z3addP5MarksPi,@function
        .size           _Z3addP5MarksPi,(.L_x_3 - _Z3addP5MarksPi)
        .other          _Z3addP5MarksPi,@"STO_CUDA_ENTRY STV_DEFAULT"
_Z3addP5MarksPi:
.text._Z3addP5MarksPi:
[----:B------:R-:W0:Y:S01]  /*0000*/  LDC R1, c[0x0][0x37c] ;  /* 0x0000df00ff017b82 */ /* 0x000e220000000800 */
[----:B------:R-:W1:Y:S01]  /*0010*/  S2R R2, SR_CTAID.X ;  /* 0x0000000000027919 */ /* 0x000e620000002500 */
[----:B------:R-:W2:Y:S01]  /*0020*/  LDCU UR4, c[0x0][0x2f8] ;  /* 0x00005f00ff0477ac */ /* 0x000ea20008000800 */
[----:B0-----:R-:W-:Y:S01]  /*0030*/  VIADD R1, R1, 0xfffffff8 ;  /* 0xfffffff801017836 */ /* 0x001fe20000000000 */
[----:B------:R-:W-:Y:S01]  /*0040*/  MOV R18, 0x0 ;  /* 0x0000000000127802 */ /* 0x000fe20000000f00 */
[----:B------:R-:W0:Y:S03]  /*0050*/  LDCU UR5, c[0x0][0x2fc] ;  /* 0x00005f80ff0577ac */ /* 0x000e260008000800 */
[----:B------:R3:W4:Y:S01]  /*0060*/  LDC.64 R8, c[0x4][R18] ;  /* 0x0100000012087b82 */ /* 0x0007220000000a00 */
[----:B------:R-:W5:Y:S01]  /*0070*/  LDCU.64 UR6, c[0x4][0x8] ;  /* 0x01000100ff0677ac */ /* 0x000f620008000a00 */
[----:B--2---:R-:W-:-:S05]  /*0080*/  IADD3 R19, P0, PT, R1, UR4, RZ ;  /* 0x0000000401137c10 */ /* 0x004fca000ff1e0ff */
[----:B0-----:R-:W-:Y:S02]  /*0090*/  IMAD.X R22, RZ, RZ, UR5, P0 ;  /* 0x00000005ff167e24 */ /* 0x001fe400080e06ff */
[----:B------:R-:W-:Y:S01]  /*00a0*/  IMAD.MOV.U32 R6, RZ, RZ, R19 ;  /* 0x000000ffff067224 */ /* 0x000fe200078e0013 */
[----:B-----5:R-:W-:Y:S01]  /*00b0*/  MOV R5, UR7 ;  /* 0x0000000700057c02 */ /* 0x020fe20008000f00 */
[----:B------:R-:W-:Y:S02]  /*00c0*/  IMAD.U32 R4, RZ, RZ, UR6 ;  /* 0x00000006ff047e24 */ /* 0x000fe4000f8e00ff */
[----:B------:R-:W-:Y:S01]  /*00d0*/  IMAD.MOV.U32 R7, RZ, RZ, R22 ;  /* 0x000000ffff077224 */ /* 0x000fe200078e0016 */
[----:B-1----:R3:W-:Y:S06]  /*00e0*/  STL [R1], R2 ;  /* 0x0000000201007387 */ /* 0x0027ec0000100800 */
[----:B------:R-:W-:-:S07]  /*00f0*/  LEPC R20, `(.L_x_0) ;  /* 0x000000001014794e */ /* 0x000fce0000000000 */
[----:B---34-:R-:W-:Y:S05]  /*0100*/  CALL.ABS.NOINC R8 ;  /* 0x0000000008007343 */ /* 0x018fea0003c00000 */
.L_x_0:
[----:B------:R-:W-:-:S13]  /*0110*/  ISETP.GT.U32.AND P0, PT, R2, 0x9, PT ;  /* 0x000000090200780c */ /* 0x000fda0003f04070 */
[----:B------:R-:W-:Y:S05]  /*0120*/  @P0 EXIT ;  /* 0x000000000000094d */ /* 0x000fea0003800000 */
[----:B------:R0:W-:Y:S01]  /*0130*/  STL [R1], R2 ;  /* 0x0000000201007387 */ /* 0x0001e20000100800 */
[----:B------:R0:W1:Y:S01]  /*0140*/  LDC.64 R8, c[0x4][R18] ;  /* 0x0100000012087b82 */ /* 0x0000620000000a00 */
[----:B------:R-:W2:Y:S01]  /*0150*/  LDCU.64 UR4, c[0x4][0x10] ;  /* 0x01000200ff0477ac */ /* 0x000ea20008000a00 */
[----:B------:R-:W-:Y:S01]  /*0160*/  IMAD.MOV.U32 R6, RZ, RZ, R19 ;  /* 0x000000ffff067224 */ /* 0x000fe200078e0013 */
[----:B------:R-:W-:-:S05]  /*0170*/  MOV R7, R22 ;  /* 0x0000001600077202 */ /* 0x000fca0000000f00 */
[----:B------:R-:W3:Y:S01]  /*0180*/  LDC.64 R16, c[0x0][0x358] ;  /* 0x0000d600ff107b82 */ /* 0x000ee20000000a00 */
[----:B--2---:R-:W-:Y:S01]  /*0190*/  MOV R4, UR4 ;  /* 0x0000000400047c02 */ /* 0x004fe20008000f00 */
[----:B0-----:R-:W-:-:S07]  /*01a0*/  IMAD.U32 R5, RZ, RZ, UR5 ;  /* 0x00000005ff057e24 */ /* 0x001fce000f8e00ff */
[----:B------:R-:W-:-:S07]  /*01b0*/  LEPC R20, `(.L_x_1) ;  /* 0x000000001014794e */ /* 0x000fce0000000000 */
[----:B-1-3--:R-:W-:Y:S05]  /*01c0*/  CALL.ABS.NOINC R8 ;  /* 0x0000000008007343 */ /* 0x00afea0003c00000 */
.L_x_1:
[----:B------:R-:W0:Y:S01]  /*01d0*/  LDC.64 R4, c[0x0][0x380] ;  /* 0x0000e000ff047b82 */ /* 0x000e220000000a00 */
[C---:B------:R-:W-:Y:S02]  /*01e0*/  R2UR UR4, R16.reuse ;  /* 0x00000000100472ca */ /* 0x040fe400000e0000 */
[C---:B------:R-:W-:Y:S02]  /*01f0*/  R2UR UR5, R17.reuse ;  /* 0x00000000110572ca */ /* 0x040fe400000e0000 */
[----:B------:R-:W-:Y:S02]  /*0200*/  R2UR UR6, R16 ;  /* 0x00000000100672ca */ /* 0x000fe400000e0000 */
[----:B------:R-:W-:Y:S01]  /*0210*/  R2UR UR7, R17 ;  /* 0x00000000110772ca */ /* 0x000fe200000e0000 */
[----:B------:R-:W1:Y:S01]  /*0220*/  LDC.64 R6, c[0x0][0x388] ;  /* 0x0000e200ff067b82 */ /* 0x000e620000000a00 */
[----:B0-----:R-:W-:-:S07]  /*0230*/  IMAD.WIDE.U32 R4, R2, 0x8, R4 ;  /* 0x0000000802047825 */ /* 0x001fce00078e0004 */
[----:B------:R-:W2:Y:S04]  /*0240*/  LDG.E R0, desc[UR4][R4.64] ;  /* 0x0000000404007981 */ /* 0x000ea8000c1e1900 */
[----:B------:R-:W2:Y:S01]  /*0250*/  LDG.E R9, desc[UR6][R4.64+0x4] ;  /* 0x0000040604097981 */ /* 0x000ea2000c1e1900 */
[----:B-1----:R-:W-:-:S04]  /*0260*/  IMAD.WIDE.U32 R2, R2, 0x4, R6 ;  /* 0x0000000402027825 */ /* 0x002fc800078e0006 */
[----:B--2---:R-:W-:-:S05]  /*0270*/  IMAD.IADD R9, R0, 0x1, R9 ;  /* 0x0000000100097824 */ /* 0x004fca00078e0209 */
[----:B------:R-:W-:Y:S01]  /*0280*/  STG.E desc[UR4][R2.64], R9 ;  /* 0x0000000902007986 */ /* 0x000fe2000c101904 */
[----:B------:R-:W-:Y:S05]  /*0290*/  EXIT ;  /* 0x000000000000794d */ /* 0x000fea0003800000 */
.L_x_2:
[----:B------:R-:W-:-:S00]  /*02a0*/  BRA `(.L_x_2) ;  /* 0xfffffffc00fc7947 */ /* 0x000fc0000383ffff */
[----:B------:R-:W-:-:S00]  /*02b0*/  NOP ;  /* 0x0000000000007918 */ /* 0x000fc00000000000 */
        /* <DEDUP_REMOVED lines=12> */
.L_x_3:


//--------------------- .nv.global.init           --------------------------
	.section	.nv.global.init,"aw",@progbits
.nv.global.init:
	.type		$str$1,@object
	.size		$str$1,($str - $str$1)
$str$1:
        /*0000*/ 	.byte	0x0a, 0x20, 0x74, 0x69, 0x64, 0x3a, 0x20, 0x25, 0x64, 0x00
	.type		$str,@object
	.size		$str,(.L_0 - $str)
$str:
        /*000a*/ 	.byte	0x0a, 0x20, 0x62, 0x6c, 0x6f, 0x63, 0x6b, 0x49, 0x64, 0x78, 0x2e, 0x78, 0x20, 0x3d, 0x20, 0x25
        /*001a*/ 	.byte	0x64, 0x00
.L_0:


//--------------------- .nv.shared.reserved.0     --------------------------
	.section	.nv.shared.reserved.0,"aw",@nobits
	.weak		__nv_reservedSMEM_offset_0_alias
	.size		__nv_reservedSMEM_offset_0_alias, 0, 64
	.other		__nv_reservedSMEM_offset_0_alias,@"STO_CUDA_RESERVED_SHARED STV_DEFAULT"
__nv_reservedSMEM_offset_0_alias:
	.zero		0
	.zero		64


//--------------------- .nv.constant0._Z3addP5MarksPi --------------------------
	.section	.nv.constant0._Z3addP5MarksPi,"a",@progbits
	.sectionflags	@""
	.align	4
.nv.constant0._Z3addP5MarksPi:
	.zero		912


//--------------------- SYMBOLS --------------------------

	.type		.nv.reservedSmem.offset0,@object
	.size		.nv.reservedSmem.offset0,0x4
	.type		vprintf,@function
